//
// Generated by NVIDIA NVVM Compiler
//
// Compiler Build ID: CL-36424714
// Cuda compilation tools, release 13.0, V13.0.88
// Based on NVVM 20.0.0
//

.version 9.0
.target sm_100
.address_size 64

	// .globl	_Z21gpu_regression_kernelPfS_S_iif

.visible .entry _Z21gpu_regression_kernelPfS_S_iif(
	.param .u64 .ptr .align 1 _Z21gpu_regression_kernelPfS_S_iif_param_0,
	.param .u64 .ptr .align 1 _Z21gpu_regression_kernelPfS_S_iif_param_1,
	.param .u64 .ptr .align 1 _Z21gpu_regression_kernelPfS_S_iif_param_2,
	.param .u32 _Z21gpu_regression_kernelPfS_S_iif_param_3,
	.param .u32 _Z21gpu_regression_kernelPfS_S_iif_param_4,
	.param .f32 _Z21gpu_regression_kernelPfS_S_iif_param_5
)
{
	.reg .pred 	%p<20>;
	.reg .b32 	%r<62>;
	.reg .b32 	%f<204>;
	.reg .b64 	%rd<50>;

	ld.param.u64 	%rd16, [_Z21gpu_regression_kernelPfS_S_iif_param_0];
	ld.param.u64 	%rd15, [_Z21gpu_regression_kernelPfS_S_iif_param_1];
	ld.param.u64 	%rd17, [_Z21gpu_regression_kernelPfS_S_iif_param_2];
	ld.param.u32 	%r38, [_Z21gpu_regression_kernelPfS_S_iif_param_3];
	ld.param.u32 	%r37, [_Z21gpu_regression_kernelPfS_S_iif_param_4];
	ld.param.f32 	%f15, [_Z21gpu_regression_kernelPfS_S_iif_param_5];
	cvta.to.global.u64 	%rd1, %rd17;
	cvta.to.global.u64 	%rd2, %rd16;
	mov.u32 	%r39, %ctaid.x;
	mov.u32 	%r40, %ntid.x;
	mov.u32 	%r41, %tid.x;
	mad.lo.s32 	%r1, %r39, %r40, %r41;
	setp.ge.s32 	%p1, %r1, %r38;
	@%p1 bra 	$L__BB0_26;
	setp.lt.s32 	%p2, %r37, 1;
	mov.f32 	%f202, 0f00000000;
	@%p2 bra 	$L__BB0_14;
	mul.lo.s32 	%r2, %r37, %r1;
	and.b32  	%r3, %r37, 15;
	setp.lt.u32 	%p3, %r37, 16;
	mov.f32 	%f202, 0f00000000;
	mov.b32 	%r50, 0;
	@%p3 bra 	$L__BB0_5;
	and.b32  	%r50, %r37, 2147483632;
	neg.s32 	%r56, %r50;
	add.s64 	%rd48, %rd1, 32;
	add.s64 	%rd4, %rd2, 32;
	mov.f32 	%f202, 0f00000000;
	mov.u32 	%r55, %r2;
$L__BB0_4:
	.pragma "nounroll";
	mul.wide.s32 	%rd18, %r55, 4;
	add.s64 	%rd19, %rd4, %rd18;
	ld.global.f32 	%f20, [%rd48+-32];
	ld.global.f32 	%f21, [%rd19+-32];
	fma.rn.f32 	%f22, %f20, %f21, %f202;
	ld.global.f32 	%f23, [%rd48+-28];
	ld.global.f32 	%f24, [%rd19+-28];
	fma.rn.f32 	%f25, %f23, %f24, %f22;
	ld.global.f32 	%f26, [%rd48+-24];
	ld.global.f32 	%f27, [%rd19+-24];
	fma.rn.f32 	%f28, %f26, %f27, %f25;
	ld.global.f32 	%f29, [%rd48+-20];
	ld.global.f32 	%f30, [%rd19+-20];
	fma.rn.f32 	%f31, %f29, %f30, %f28;
	ld.global.f32 	%f32, [%rd48+-16];
	ld.global.f32 	%f33, [%rd19+-16];
	fma.rn.f32 	%f34, %f32, %f33, %f31;
	ld.global.f32 	%f35, [%rd48+-12];
	ld.global.f32 	%f36, [%rd19+-12];
	fma.rn.f32 	%f37, %f35, %f36, %f34;
	ld.global.f32 	%f38, [%rd48+-8];
	ld.global.f32 	%f39, [%rd19+-8];
	fma.rn.f32 	%f40, %f38, %f39, %f37;
	ld.global.f32 	%f41, [%rd48+-4];
	ld.global.f32 	%f42, [%rd19+-4];
	fma.rn.f32 	%f43, %f41, %f42, %f40;
	ld.global.f32 	%f44, [%rd48];
	ld.global.f32 	%f45, [%rd19];
	fma.rn.f32 	%f46, %f44, %f45, %f43;
	ld.global.f32 	%f47, [%rd48+4];
	ld.global.f32 	%f48, [%rd19+4];
	fma.rn.f32 	%f49, %f47, %f48, %f46;
	ld.global.f32 	%f50, [%rd48+8];
	ld.global.f32 	%f51, [%rd19+8];
	fma.rn.f32 	%f52, %f50, %f51, %f49;
	ld.global.f32 	%f53, [%rd48+12];
	ld.global.f32 	%f54, [%rd19+12];
	fma.rn.f32 	%f55, %f53, %f54, %f52;
	ld.global.f32 	%f56, [%rd48+16];
	ld.global.f32 	%f57, [%rd19+16];
	fma.rn.f32 	%f58, %f56, %f57, %f55;
	ld.global.f32 	%f59, [%rd48+20];
	ld.global.f32 	%f60, [%rd19+20];
	fma.rn.f32 	%f61, %f59, %f60, %f58;
	ld.global.f32 	%f62, [%rd48+24];
	ld.global.f32 	%f63, [%rd19+24];
	fma.rn.f32 	%f64, %f62, %f63, %f61;
	ld.global.f32 	%f65, [%rd48+28];
	ld.global.f32 	%f66, [%rd19+28];
	fma.rn.f32 	%f202, %f65, %f66, %f64;
	add.s32 	%r56, %r56, 16;
	add.s64 	%rd48, %rd48, 64;
	add.s32 	%r55, %r55, 16;
	setp.eq.s32 	%p4, %r56, 0;
	@%p4 bra 	$L__BB0_5;
	bra.uni 	$L__BB0_4;
$L__BB0_5:
	setp.eq.s32 	%p5, %r3, 0;
	@%p5 bra 	$L__BB0_14;
	and.b32  	%r7, %r37, 7;
	setp.lt.u32 	%p6, %r3, 8;
	@%p6 bra 	$L__BB0_8;
	mul.wide.u32 	%rd20, %r50, 4;
	add.s64 	%rd21, %rd1, %rd20;
	ld.global.f32 	%f68, [%rd21];
	add.s32 	%r43, %r50, %r2;
	mul.wide.s32 	%rd22, %r43, 4;
	add.s64 	%rd23, %rd2, %rd22;
	ld.global.f32 	%f69, [%rd23];
	fma.rn.f32 	%f70, %f68, %f69, %f202;
	ld.global.f32 	%f71, [%rd21+4];
	ld.global.f32 	%f72, [%rd23+4];
	fma.rn.f32 	%f73, %f71, %f72, %f70;
	ld.global.f32 	%f74, [%rd21+8];
	ld.global.f32 	%f75, [%rd23+8];
	fma.rn.f32 	%f76, %f74, %f75, %f73;
	ld.global.f32 	%f77, [%rd21+12];
	ld.global.f32 	%f78, [%rd23+12];
	fma.rn.f32 	%f79, %f77, %f78, %f76;
	ld.global.f32 	%f80, [%rd21+16];
	ld.global.f32 	%f81, [%rd23+16];
	fma.rn.f32 	%f82, %f80, %f81, %f79;
	ld.global.f32 	%f83, [%rd21+20];
	ld.global.f32 	%f84, [%rd23+20];
	fma.rn.f32 	%f85, %f83, %f84, %f82;
	ld.global.f32 	%f86, [%rd21+24];
	ld.global.f32 	%f87, [%rd23+24];
	fma.rn.f32 	%f88, %f86, %f87, %f85;
	ld.global.f32 	%f89, [%rd21+28];
	ld.global.f32 	%f90, [%rd23+28];
	fma.rn.f32 	%f202, %f89, %f90, %f88;
	add.s32 	%r50, %r50, 8;
$L__BB0_8:
	setp.eq.s32 	%p7, %r7, 0;
	@%p7 bra 	$L__BB0_14;
	and.b32  	%r10, %r37, 3;
	setp.lt.u32 	%p8, %r7, 4;
	@%p8 bra 	$L__BB0_11;
	mul.wide.u32 	%rd24, %r50, 4;
	add.s64 	%rd25, %rd1, %rd24;
	ld.global.f32 	%f92, [%rd25];
	add.s32 	%r44, %r50, %r2;
	mul.wide.s32 	%rd26, %r44, 4;
	add.s64 	%rd27, %rd2, %rd26;
	ld.global.f32 	%f93, [%rd27];
	fma.rn.f32 	%f94, %f92, %f93, %f202;
	ld.global.f32 	%f95, [%rd25+4];
	ld.global.f32 	%f96, [%rd27+4];
	fma.rn.f32 	%f97, %f95, %f96, %f94;
	ld.global.f32 	%f98, [%rd25+8];
	ld.global.f32 	%f99, [%rd27+8];
	fma.rn.f32 	%f100, %f98, %f99, %f97;
	ld.global.f32 	%f101, [%rd25+12];
	ld.global.f32 	%f102, [%rd27+12];
	fma.rn.f32 	%f202, %f101, %f102, %f100;
	add.s32 	%r50, %r50, 4;
$L__BB0_11:
	setp.eq.s32 	%p9, %r10, 0;
	@%p9 bra 	$L__BB0_14;
	add.s32 	%r54, %r50, %r2;
	mul.wide.u32 	%rd28, %r50, 4;
	add.s64 	%rd47, %rd1, %rd28;
	neg.s32 	%r53, %r10;
$L__BB0_13:
	.pragma "nounroll";
	mul.wide.s32 	%rd29, %r54, 4;
	add.s64 	%rd30, %rd2, %rd29;
	ld.global.f32 	%f103, [%rd47];
	ld.global.f32 	%f104, [%rd30];
	fma.rn.f32 	%f202, %f103, %f104, %f202;
	add.s32 	%r54, %r54, 1;
	add.s64 	%rd47, %rd47, 4;
	add.s32 	%r53, %r53, 1;
	setp.ne.s32 	%p10, %r53, 0;
	@%p10 bra 	$L__BB0_13;
$L__BB0_14:
	setp.lt.s32 	%p11, %r37, 1;
	@%p11 bra 	$L__BB0_26;
	neg.f32 	%f12, %f15;
	cvta.to.global.u64 	%rd31, %rd15;
	mul.wide.s32 	%rd32, %r1, 4;
	add.s64 	%rd8, %rd31, %rd32;
	mul.lo.s32 	%r19, %r37, %r1;
	and.b32  	%r20, %r37, 7;
	setp.lt.u32 	%p12, %r37, 8;
	mov.b32 	%r59, 0;
	@%p12 bra 	$L__BB0_18;
	and.b32  	%r59, %r37, 2147483640;
	neg.s32 	%r58, %r59;
	add.s64 	%rd49, %rd1, 16;
	add.s64 	%rd10, %rd2, 16;
	mov.u32 	%r57, %r19;
$L__BB0_17:
	.pragma "nounroll";
	mul.wide.s32 	%rd33, %r57, 4;
	add.s64 	%rd34, %rd10, %rd33;
	ld.global.f32 	%f105, [%rd8];
	sub.f32 	%f106, %f202, %f105;
	mul.f32 	%f107, %f106, %f12;
	ld.global.f32 	%f108, [%rd34+-16];
	mul.f32 	%f109, %f108, %f107;
	atom.global.add.f32 	%f110, [%rd49+-16], %f109;
	ld.global.f32 	%f111, [%rd8];
	sub.f32 	%f112, %f202, %f111;
	mul.f32 	%f113, %f112, %f12;
	ld.global.f32 	%f114, [%rd34+-12];
	mul.f32 	%f115, %f114, %f113;
	atom.global.add.f32 	%f116, [%rd49+-12], %f115;
	ld.global.f32 	%f117, [%rd8];
	sub.f32 	%f118, %f202, %f117;
	mul.f32 	%f119, %f118, %f12;
	ld.global.f32 	%f120, [%rd34+-8];
	mul.f32 	%f121, %f120, %f119;
	atom.global.add.f32 	%f122, [%rd49+-8], %f121;
	ld.global.f32 	%f123, [%rd8];
	sub.f32 	%f124, %f202, %f123;
	mul.f32 	%f125, %f124, %f12;
	ld.global.f32 	%f126, [%rd34+-4];
	mul.f32 	%f127, %f126, %f125;
	atom.global.add.f32 	%f128, [%rd49+-4], %f127;
	ld.global.f32 	%f129, [%rd8];
	sub.f32 	%f130, %f202, %f129;
	mul.f32 	%f131, %f130, %f12;
	ld.global.f32 	%f132, [%rd34];
	mul.f32 	%f133, %f132, %f131;
	atom.global.add.f32 	%f134, [%rd49], %f133;
	ld.global.f32 	%f135, [%rd8];
	sub.f32 	%f136, %f202, %f135;
	mul.f32 	%f137, %f136, %f12;
	ld.global.f32 	%f138, [%rd34+4];
	mul.f32 	%f139, %f138, %f137;
	atom.global.add.f32 	%f140, [%rd49+4], %f139;
	ld.global.f32 	%f141, [%rd8];
	sub.f32 	%f142, %f202, %f141;
	mul.f32 	%f143, %f142, %f12;
	ld.global.f32 	%f144, [%rd34+8];
	mul.f32 	%f145, %f144, %f143;
	atom.global.add.f32 	%f146, [%rd49+8], %f145;
	ld.global.f32 	%f147, [%rd8];
	sub.f32 	%f148, %f202, %f147;
	mul.f32 	%f149, %f148, %f12;
	ld.global.f32 	%f150, [%rd34+12];
	mul.f32 	%f151, %f150, %f149;
	atom.global.add.f32 	%f152, [%rd49+12], %f151;
	add.s32 	%r58, %r58, 8;
	add.s64 	%rd49, %rd49, 32;
	add.s32 	%r57, %r57, 8;
	setp.ne.s32 	%p13, %r58, 0;
	@%p13 bra 	$L__BB0_17;
$L__BB0_18:
	setp.eq.s32 	%p14, %r20, 0;
	@%p14 bra 	$L__BB0_26;
	and.b32  	%r32, %r37, 3;
	setp.lt.u32 	%p15, %r20, 4;
	@%p15 bra 	$L__BB0_21;
	mul.wide.u32 	%rd35, %r59, 4;
	add.s64 	%rd36, %rd1, %rd35;
	ld.global.f32 	%f153, [%rd8];
	sub.f32 	%f154, %f202, %f153;
	mul.f32 	%f155, %f154, %f12;
	add.s32 	%r46, %r59, %r19;
	mul.wide.s32 	%rd37, %r46, 4;
	add.s64 	%rd38, %rd2, %rd37;
	ld.global.f32 	%f156, [%rd38];
	mul.f32 	%f157, %f156, %f155;
	atom.global.add.f32 	%f158, [%rd36], %f157;
	ld.global.f32 	%f159, [%rd8];
	sub.f32 	%f160, %f202, %f159;
	mul.f32 	%f161, %f160, %f12;
	ld.global.f32 	%f162, [%rd38+4];
	mul.f32 	%f163, %f162, %f161;
	atom.global.add.f32 	%f164, [%rd36+4], %f163;
	ld.global.f32 	%f165, [%rd8];
	sub.f32 	%f166, %f202, %f165;
	mul.f32 	%f167, %f166, %f12;
	ld.global.f32 	%f168, [%rd38+8];
	mul.f32 	%f169, %f168, %f167;
	atom.global.add.f32 	%f170, [%rd36+8], %f169;
	ld.global.f32 	%f171, [%rd8];
	sub.f32 	%f172, %f202, %f171;
	mul.f32 	%f173, %f172, %f12;
	ld.global.f32 	%f174, [%rd38+12];
	mul.f32 	%f175, %f174, %f173;
	atom.global.add.f32 	%f176, [%rd36+12], %f175;
	add.s32 	%r59, %r59, 4;
$L__BB0_21:
	setp.eq.s32 	%p16, %r32, 0;
	@%p16 bra 	$L__BB0_26;
	setp.eq.s32 	%p17, %r32, 1;
	@%p17 bra 	$L__BB0_24;
	mul.wide.u32 	%rd39, %r59, 4;
	add.s64 	%rd40, %rd1, %rd39;
	ld.global.f32 	%f177, [%rd8];
	sub.f32 	%f178, %f202, %f177;
	mul.f32 	%f179, %f178, %f12;
	add.s32 	%r47, %r59, %r19;
	mul.wide.s32 	%rd41, %r47, 4;
	add.s64 	%rd42, %rd2, %rd41;
	ld.global.f32 	%f180, [%rd42];
	mul.f32 	%f181, %f180, %f179;
	atom.global.add.f32 	%f182, [%rd40], %f181;
	ld.global.f32 	%f183, [%rd8];
	sub.f32 	%f184, %f202, %f183;
	mul.f32 	%f185, %f184, %f12;
	ld.global.f32 	%f186, [%rd42+4];
	mul.f32 	%f187, %f186, %f185;
	atom.global.add.f32 	%f188, [%rd40+4], %f187;
	add.s32 	%r59, %r59, 2;
$L__BB0_24:
	and.b32  	%r48, %r37, 1;
	setp.eq.b32 	%p18, %r48, 1;
	not.pred 	%p19, %p18;
	@%p19 bra 	$L__BB0_26;
	mul.wide.u32 	%rd43, %r59, 4;
	add.s64 	%rd44, %rd1, %rd43;
	ld.global.f32 	%f189, [%rd8];
	sub.f32 	%f190, %f202, %f189;
	mul.f32 	%f191, %f190, %f12;
	add.s32 	%r49, %r59, %r19;
	mul.wide.s32 	%rd45, %r49, 4;
	add.s64 	%rd46, %rd2, %rd45;
	ld.global.f32 	%f192, [%rd46];
	mul.f32 	%f193, %f192, %f191;
	atom.global.add.f32 	%f194, [%rd44], %f193;
$L__BB0_26:
	ret;

}


// ===== COMPILED SASS (sm_100) =====

	.target	sm_100

	.elftype	@"ET_EXEC"


//--------------------- .note.nv.tkinfo           --------------------------
	.section	.note.nv.tkinfo,"",@"SHT_NOTE"
	.sectionflags	@"SHF_NOTE_NV_TKINFO"
	.tkinfo
        /*0018*/ 	.word	0x00000002
        /*0030*/ 	.string	""
        /*0030*/ 	.string	"ptxas"
        /*0030*/ 	.string	"Cuda compilation tools, release 13.0, V13.0.88"
        /*0030*/ 	.string	"Build cuda_13.0.r13.0/compiler.36424714_0"
        /*0030*/ 	.string	"-arch sm_100 -m 64 "



//--------------------- .note.nv.cuinfo           --------------------------
	.section	.note.nv.cuinfo,"",@"SHT_NOTE"
	.sectionflags	@"SHF_NOTE_NV_CUINFO"
        /*0018*/ 	.short	0x0002
        /*001a*/ 	.short	0x0064
        /*001c*/ 	.short	0x0082
	.zero		2


//--------------------- .nv.info                  --------------------------
	.section	.nv.info,"",@"SHT_CUDA_INFO"
	.align	4


	//----- nvinfo : EIATTR_REGCOUNT
	.align		4
        /*0000*/ 	.byte	0x04, 0x2f
        /*0002*/ 	.short	(.L_1 - .L_0)
	.align		4
.L_0:
        /*0004*/ 	.word	index@(_Z21gpu_regression_kernelPfS_S_iif)
        /*0008*/ 	.word	0x0000001f


	//----- nvinfo : EIATTR_FRAME_SIZE
	.align		4
.L_1:
        /*000c*/ 	.byte	0x04, 0x11
        /*000e*/ 	.short	(.L_3 - .L_2)
	.align		4
.L_2:
        /*0010*/ 	.word	index@(_Z21gpu_regression_kernelPfS_S_iif)
        /*0014*/ 	.word	0x00000000


	//----- nvinfo : EIATTR_MIN_STACK_SIZE
	.align		4
.L_3:
        /*0018*/ 	.byte	0x04, 0x12
        /*001a*/ 	.short	(.L_5 - .L_4)
	.align		4
.L_4:
        /*001c*/ 	.word	index@(_Z21gpu_regression_kernelPfS_S_iif)
        /*0020*/ 	.word	0x00000000
.L_5:


//--------------------- .nv.compat                --------------------------
	.section	.nv.compat,"",@"SHT_CUDA_COMPAT_INFO"
	.align	4
        /*0000*/ 	.byte	0x02, 0x09, 0x00, 0x00, 0x02, 0x02, 0x01, 0x00, 0x02, 0x05, 0x05, 0x00, 0x03, 0x07, 0x01, 0x01
        /*0010*/ 	.byte	0x02, 0x03, 0x00, 0x00, 0x02, 0x06, 0x01, 0x00, 0x04, 0x0b, 0x08, 0x00, 0x09, 0x00, 0x00, 0x00
        /*0020*/ 	.byte	0x00, 0x00, 0x00, 0x00


//--------------------- .nv.info._Z21gpu_regression_kernelPfS_S_iif --------------------------
	.section	.nv.info._Z21gpu_regression_kernelPfS_S_iif,"",@"SHT_CUDA_INFO"
	.sectionflags	@""
	.align	4


	//----- nvinfo : EIATTR_CUDA_API_VERSION
	.align		4
        /*0000*/ 	.byte	0x04, 0x37
        /*0002*/ 	.short	(.L_7 - .L_6)
.L_6:
        /*0004*/ 	.word	0x00000082


	//----- nvinfo : EIATTR_KPARAM_INFO
	.align		4
.L_7:
        /*0008*/ 	.byte	0x04, 0x17
        /*000a*/ 	.short	(.L_9 - .L_8)
.L_8:
        /*000c*/ 	.word	0x00000000
        /*0010*/ 	.short	0x0005
        /*0012*/ 	.short	0x0020
        /*0014*/ 	.byte	0x00, 0xf0, 0x11, 0x00


	//----- nvinfo : EIATTR_KPARAM_INFO
	.align		4
.L_9:
        /*0018*/ 	.byte	0x04, 0x17
        /*001a*/ 	.short	(.L_11 - .L_10)
.L_10:
        /*001c*/ 	.word	0x00000000
        /*0020*/ 	.short	0x0004
        /*0022*/ 	.short	0x001c
        /*0024*/ 	.byte	0x00, 0xf0, 0x11, 0x00


	//----- nvinfo : EIATTR_KPARAM_INFO
	.align		4
.L_11:
        /*0028*/ 	.byte	0x04, 0x17
        /*002a*/ 	.short	(.L_13 - .L_12)
.L_12:
        /*002c*/ 	.word	0x00000000
        /*0030*/ 	.short	0x0003
        /*0032*/ 	.short	0x0018
        /*0034*/ 	.byte	0x00, 0xf0, 0x11, 0x00


	//----- nvinfo : EIATTR_KPARAM_INFO
	.align		4
.L_13:
        /*0038*/ 	.byte	0x04, 0x17
        /*003a*/ 	.short	(.L_15 - .L_14)
.L_14:
        /*003c*/ 	.word	0x00000000
        /*0040*/ 	.short	0x0002
        /*0042*/ 	.short	0x0010
        /*0044*/ 	.byte	0x00, 0xf5, 0x21, 0x00


	//----- nvinfo : EIATTR_KPARAM_INFO
	.align		4
.L_15:
        /*0048*/ 	.byte	0x04, 0x17
        /*004a*/ 	.short	(.L_17 - .L_16)
.L_16:
        /*004c*/ 	.word	0x00000000
        /*0050*/ 	.short	0x0001
        /*0052*/ 	.short	0x0008
        /*0054*/ 	.byte	0x00, 0xf5, 0x21, 0x00


	//----- nvinfo : EIATTR_KPARAM_INFO
	.align		4
.L_17:
        /*0058*/ 	.byte	0x04, 0x17
        /*005a*/ 	.short	(.L_19 - .L_18)
.L_18:
        /*005c*/ 	.word	0x00000000
        /*0060*/ 	.short	0x0000
        /*0062*/ 	.short	0x0000
        /*0064*/ 	.byte	0x00, 0xf5, 0x21, 0x00


	//----- nvinfo : EIATTR_SPARSE_MMA_MASK
	.align		4
.L_19:
        /*0068*/ 	.byte	0x03, 0x50
        /*006a*/ 	.short	0x0000


	//----- nvinfo : EIATTR_MAXREG_COUNT
	.align		4
        /*006c*/ 	.byte	0x03, 0x1b
        /*006e*/ 	.short	0x00ff


	//----- nvinfo : EIATTR_MERCURY_ISA_VERSION
	.align		4
        /*0070*/ 	.byte	0x03, 0x5f
        /*0072*/ 	.short	0x0101


	//----- nvinfo : EIATTR_VRC_CTA_INIT_COUNT
	.align		4
        /*0074*/ 	.byte	0x02, 0x4a
	.zero		1
	.zero		1


	//----- nvinfo : EIATTR_EXIT_INSTR_OFFSETS
	.align		4
        /*0078*/ 	.byte	0x04, 0x1c
        /*007a*/ 	.short	(.L_21 - .L_20)


	//   ....[0]....
.L_20:
        /*007c*/ 	.word	0x00000070


	//   ....[1]....
        /*0080*/ 	.word	0x00000aa0


	//   ....[2]....
        /*0084*/ 	.word	0x00000fa0


	//   ....[3]....
        /*0088*/ 	.word	0x000011e0


	//   ....[4]....
        /*008c*/ 	.word	0x00001360


	//   ....[5]....
        /*0090*/ 	.word	0x00001430


	//----- nvinfo : EIATTR_CBANK_PARAM_SIZE
	.align		4
.L_21:
        /*0094*/ 	.byte	0x03, 0x19
        /*0096*/ 	.short	0x0024


	//----- nvinfo : EIATTR_PARAM_CBANK
	.align		4
        /*0098*/ 	.byte	0x04, 0x0a
        /*009a*/ 	.short	(.L_23 - .L_22)
	.align		4
.L_22:
        /*009c*/ 	.word	index@(.nv.constant0._Z21gpu_regression_kernelPfS_S_iif)
        /*00a0*/ 	.short	0x0380
        /*00a2*/ 	.short	0x0024


	//----- nvinfo : EIATTR_SW_WAR
	.align		4
.L_23:
        /*00a4*/ 	.byte	0x04, 0x36
        /*00a6*/ 	.short	(.L_25 - .L_24)
.L_24:
        /*00a8*/ 	.word	0x00000008
.L_25:


//--------------------- .nv.callgraph             --------------------------
	.section	.nv.callgraph,"",@"SHT_CUDA_CALLGRAPH"
	.align	4
	.sectionentsize	8
	.align		4
        /*0000*/ 	.word	0x00000000
	.align		4
        /*0004*/ 	.word	0xffffffff
	.align		4
        /*0008*/ 	.word	0x00000000
	.align		4
        /*000c*/ 	.word	0xfffffffe
	.align		4
        /*0010*/ 	.word	0x00000000
	.align		4
        /*0014*/ 	.word	0xfffffffd
	.align		4
        /*0018*/ 	.word	0x00000000
	.align		4
        /*001c*/ 	.word	0xfffffffc


//--------------------- .text._Z21gpu_regression_kernelPfS_S_iif --------------------------
	.section	.text._Z21gpu_regression_kernelPfS_S_iif,"ax",@progbits
	.align	128
        .global         _Z21gpu_regression_kernelPfS_S_iif
        .type           _Z21gpu_regression_kernelPfS_S_iif,@function
        .size           _Z21gpu_regression_kernelPfS_S_iif,(.L_x_11 - _Z21gpu_regression_kernelPfS_S_iif)
        .other          _Z21gpu_regression_kernelPfS_S_iif,@"STO_CUDA_ENTRY STV_DEFAULT"
_Z21gpu_regression_kernelPfS_S_iif:
.text._Z21gpu_regression_kernelPfS_S_iif:
[----:B------:R-:W-:Y:S01]  /*0000*/  LDC R1, c[0x0][0x37c] ;  /* 0x0000df00ff017b82 */ /* 0x000fe20000000800 */
[----:B------:R-:W0:Y:S07]  /*0010*/  S2R R3, SR_TID.X ;  /* 0x0000000000037919 */ /* 0x000e2e0000002100 */
[----:B------:R-:W0:Y:S01]  /*0020*/  S2UR UR4, SR_CTAID.X ;  /* 0x00000000000479c3 */ /* 0x000e220000002500 */
[----:B------:R-:W1:Y:S07]  /*0030*/  LDCU UR5, c[0x0][0x398] ;  /* 0x00007300ff0577ac */ /* 0x000e6e0008000800 */
[----:B------:R-:W0:Y:S02]  /*0040*/  LDC R0, c[0x0][0x360] ;  /* 0x0000d800ff007b82 */ /* 0x000e240000000800 */
[----:B0-----:R-:W-:-:S05]  /*0050*/  IMAD R0, R0, UR4, R3 ;  /* 0x0000000400007c24 */ /* 0x001fca000f8e0203 */
[----:B-1----:R-:W-:-:S13]  /*0060*/  ISETP.GE.AND P0, PT, R0, UR5, PT ;  /* 0x0000000500007c0c */ /* 0x002fda000bf06270 */
[----:B------:R-:W-:Y:S05]  /*0070*/  @P0 EXIT ;  /* 0x000000000000094d */ /* 0x000fea0003800000 */
[----:B------:R-:W0:Y:S01]  /*0080*/  LDCU UR4, c[0x0][0x39c] ;  /* 0x00007380ff0477ac */ /* 0x000e220008000800 */
[----:B------:R-:W-:Y:S01]  /*0090*/  HFMA2 R15, -RZ, RZ, 0, 0 ;  /* 0x00000000ff0f7431 */ /* 0x000fe200000001ff */
[----:B------:R-:W1:Y:S01]  /*00a0*/  LDCU.64 UR14, c[0x0][0x358] ;  /* 0x00006b00ff0e77ac */ /* 0x000e620008000a00 */
[----:B0-----:R-:W-:-:S09]  /*00b0*/  UISETP.GE.AND UP0, UPT, UR4, 0x1, UPT ;  /* 0x000000010400788c */ /* 0x001fd2000bf06270 */
[----:B-1----:R-:W-:Y:S05]  /*00c0*/  BRA.U !UP0, `(.L_x_0) ;  /* 0x00000009086c7547 */ /* 0x002fea000b800000 */
[----:B------:R-:W-:Y:S02]  /*00d0*/  UISETP.GE.U32.AND UP1, UPT, UR4, 0x10, UPT ;  /* 0x000000100400788c */ /* 0x000fe4000bf26070 */
[----:B------:R-:W-:Y:S01]  /*00e0*/  IMAD R7, R0, UR4, RZ ;  /* 0x0000000400077c24 */ /* 0x000fe2000f8e02ff */
[----:B------:R-:W-:Y:S01]  /*00f0*/  ULOP3.LUT UR12, UR4, 0xf, URZ, 0xc0, !UPT ;  /* 0x0000000f040c7892 */ /* 0x000fe2000f8ec0ff */
[----:B------:R-:W-:Y:S02]  /*0100*/  MOV R15, RZ ;  /* 0x000000ff000f7202 */ /* 0x000fe40000000f00 */
[----:B------:R-:W-:Y:S01]  /*0110*/  MOV R8, RZ ;  /* 0x000000ff00087202 */ /* 0x000fe20000000f00 */
[----:B------:R-:W-:Y:S02]  /*0120*/  UISETP.NE.AND UP0, UPT, UR12, URZ, UPT ;  /* 0x000000ff0c00728c */ /* 0x000fe4000bf05270 */
[----:B------:R-:W-:Y:S09]  /*0130*/  BRA.U !UP1, `(.L_x_1) ;  /* 0x0000000509187547 */ /* 0x000ff2000b800000 */
[----:B------:R-:W0:Y:S01]  /*0140*/  LDCU.64 UR8, c[0x0][0x390] ;  /* 0x00007200ff0877ac */ /* 0x000e220008000a00 */
[----:B------:R-:W-:Y:S02]  /*0150*/  MOV R15, RZ ;  /* 0x000000ff000f7202 */ /* 0x000fe40000000f00 */
[----:B------:R-:W-:Y:S01]  /*0160*/  MOV R6, R7 ;  /* 0x0000000700067202 */ /* 0x000fe20000000f00 */
[----:B------:R-:W1:Y:S01]  /*0170*/  LDCU.64 UR10, c[0x0][0x380] ;  /* 0x00007000ff0a77ac */ /* 0x000e620008000a00 */
[----:B------:R-:W-:-:S06]  /*0180*/  ULOP3.LUT UR4, UR4, 0x7ffffff0, URZ, 0xc0, !UPT ;  /* 0x7ffffff004047892 */ /* 0x000fcc000f8ec0ff */
[----:B------:R-:W-:Y:S01]  /*0190*/  MOV R8, UR4 ;  /* 0x0000000400087c02 */ /* 0x000fe20008000f00 */
[----:B0-----:R-:W-:-:S04]  /*01a0*/  UIADD3 UR7, UP1, UPT, UR8, 0x20, URZ ;  /* 0x0000002008077890 */ /* 0x001fc8000ff3e0ff */
[----:B------:R-:W-:Y:S02]  /*01b0*/  UIADD3.X UR8, UPT, UPT, URZ, UR9, URZ, UP1, !UPT ;  /* 0x00000009ff087290 */ /* 0x000fe40008ffe4ff */
[----:B-1----:R-:W-:Y:S01]  /*01c0*/  UIADD3 UR5, UP2, UPT, UR10, 0x20, URZ ;  /* 0x000000200a057890 */ /* 0x002fe2000ff5e0ff */
[----:B------:R-:W-:Y:S01]  /*01d0*/  MOV R2, UR7 ;  /* 0x0000000700027c02 */ /* 0x000fe20008000f00 */
[----:B------:R-:W-:Y:S02]  /*01e0*/  UIADD3 UR10, UPT, UPT, -UR4, URZ, URZ ;  /* 0x000000ff040a7290 */ /* 0x000fe4000fffe1ff */
[----:B------:R-:W-:Y:S01]  /*01f0*/  MOV R3, UR8 ;  /* 0x0000000800037c02 */ /* 0x000fe20008000f00 */
[----:B------:R-:W-:-:S12]  /*0200*/  UIADD3.X UR6, UPT, UPT, URZ, UR11, URZ, UP2, !UPT ;  /* 0x0000000bff067290 */ /* 0x000fd800097fe4ff */
.L_x_2:
[----:B------:R-:W-:Y:S01]  /*0210*/  MOV R4, UR5 ;  /* 0x0000000500047c02 */ /* 0x000fe20008000f00 */
[----:B------:R-:W2:Y:S01]  /*0220*/  LDG.E R16, desc[UR14][R2.64+-0x20] ;  /* 0xffffe00e02107981 */ /* 0x000ea2000c1e1900 */
[----:B------:R-:W-:-:S03]  /*0230*/  MOV R5, UR6 ;  /* 0x0000000600057c02 */ /* 0x000fc60008000f00 */
[----:B------:R-:W3:Y:S01]  /*0240*/  LDG.E R18, desc[UR14][R2.64+-0x1c] ;  /* 0xffffe40e02127981 */ /* 0x000ee2000c1e1900 */
[----:B------:R-:W-:-:S03]  /*0250*/  IMAD.WIDE R4, R6, 0x4, R4 ;  /* 0x0000000406047825 */ /* 0x000fc600078e0204 */
[----:B------:R-:W4:Y:S04]  /*0260*/  LDG.E R19, desc[UR14][R2.64+-0x18] ;  /* 0xffffe80e02137981 */ /* 0x000f28000c1e1900 */
[----:B------:R-:W2:Y:S04]  /*0270*/  LDG.E R17, desc[UR14][R4.64+-0x20] ;  /* 0xffffe00e04117981 */ /* 0x000ea8000c1e1900 */
[----:B------:R-:W3:Y:S04]  /*0280*/  LDG.E R25, desc[UR14][R4.64+-0x1c] ;  /* 0xffffe40e04197981 */ /* 0x000ee8000c1e1900 */
[----:B------:R-:W4:Y:S04]  /*0290*/  LDG.E R20, desc[UR14][R4.64+-0x18] ;  /* 0xffffe80e04147981 */ /* 0x000f28000c1e1900 */
[----:B------:R-:W5:Y:S04]  /*02a0*/  LDG.E R22, desc[UR14][R2.64+-0x14] ;  /* 0xffffec0e02167981 */ /* 0x000f68000c1e1900 */
        /* <DEDUP_REMOVED lines=8> */
[----:B------:R-:W5:Y:S01]  /*0330*/  LDG.E R14, desc[UR14][R4.64+-0x4] ;  /* 0xfffffc0e040e7981 */ /* 0x000f62000c1e1900 */
[----:B--2---:R-:W-:-:S03]  /*0340*/  FFMA R17, R16, R17, R15 ;  /* 0x0000001110117223 */ /* 0x004fc6000000000f */
[----:B------:R-:W2:Y:S04]  /*0350*/  LDG.E R15, desc[UR14][R2.64] ;  /* 0x0000000e020f7981 */ /* 0x000ea8000c1e1900 */
[----:B------:R-:W2:Y:S01]  /*0360*/  LDG.E R16, desc[UR14][R4.64] ;  /* 0x0000000e04107981 */ /* 0x000ea2000c1e1900 */
[----:B---3--:R-:W-:-:S03]  /*0370*/  FFMA R26, R18, R25, R17 ;  /* 0x00000019121a7223 */ /* 0x008fc60000000011 */
[----:B------:R-:W3:Y:S01]  /*0380*/  LDG.E R17, desc[UR14][R2.64+0x4] ;  /* 0x0000040e02117981 */ /* 0x000ee2000c1e1900 */
[----:B----4-:R-:W-:-:S03]  /*0390*/  FFMA R25, R19, R20, R26 ;  /* 0x0000001413197223 */ /* 0x010fc6000000001a */
[----:B------:R-:W3:Y:S04]  /*03a0*/  LDG.E R18, desc[UR14][R4.64+0x4] ;  /* 0x0000040e04127981 */ /* 0x000ee8000c1e1900 */
[----:B------:R-:W4:Y:S01]  /*03b0*/  LDG.E R19, desc[UR14][R2.64+0x8] ;  /* 0x0000080e02137981 */ /* 0x000f22000c1e1900 */
[----:B-----5:R-:W-:-:S03]  /*03c0*/  FFMA R26, R22, R21, R25 ;  /* 0x00000015161a7223 */ /* 0x020fc60000000019 */
[----:B------:R-:W4:Y:S04]  /*03d0*/  LDG.E R20, desc[UR14][R4.64+0x8] ;  /* 0x0000080e04147981 */ /* 0x000f28000c1e1900 */
[----:B------:R-:W5:Y:S01]  /*03e0*/  LDG.E R21, desc[UR14][R2.64+0xc] ;  /* 0x00000c0e02157981 */ /* 0x000f62000c1e1900 */
[----:B------:R-:W-:-:S03]  /*03f0*/  FFMA R26, R23, R24, R26 ;  /* 0x00000018171a7223 */ /* 0x000fc6000000001a */
[----:B------:R-:W5:Y:S04]  /*0400*/  LDG.E R22, desc[UR14][R4.64+0xc] ;  /* 0x00000c0e04167981 */ /* 0x000f68000c1e1900 */
[----:B------:R-:W5:Y:S01]  /*0410*/  LDG.E R23, desc[UR14][R2.64+0x10] ;  /* 0x0000100e02177981 */ /* 0x000f62000c1e1900 */
[----:B------:R-:W-:-:S03]  /*0420*/  FFMA R26, R9, R10, R26 ;  /* 0x0000000a091a7223 */ /* 0x000fc6000000001a */
[----:B------:R-:W5:Y:S04]  /*0430*/  LDG.E R24, desc[UR14][R4.64+0x10] ;  /* 0x0000100e04187981 */ /* 0x000f68000c1e1900 */
[----:B------:R-:W5:Y:S01]  /*0440*/  LDG.E R9, desc[UR14][R2.64+0x14] ;  /* 0x0000140e02097981 */ /* 0x000f62000c1e1900 */
[----:B------:R-:W-:-:S03]  /*0450*/  FFMA R28, R11, R12, R26 ;  /* 0x0000000c0b1c7223 */ /* 0x000fc6000000001a */
[----:B------:R-:W5:Y:S04]  /*0460*/  LDG.E R10, desc[UR14][R4.64+0x14] ;  /* 0x0000140e040a7981 */ /* 0x000f68000c1e1900 */
[----:B------:R-:W5:Y:S04]  /*0470*/  LDG.E R12, desc[UR14][R2.64+0x18] ;  /* 0x0000180e020c7981 */ /* 0x000f68000c1e1900 */
[----:B------:R-:W5:Y:S04]  /*0480*/  LDG.E R11, desc[UR14][R4.64+0x18] ;  /* 0x0000180e040b7981 */ /* 0x000f68000c1e1900 */
[----:B------:R-:W5:Y:S04]  /*0490*/  LDG.E R26, desc[UR14][R4.64+0x1c] ;  /* 0x00001c0e041a7981 */ /* 0x000f68000c1e1900 */
[----:B------:R0:W5:Y:S01]  /*04a0*/  LDG.E R25, desc[UR14][R2.64+0x1c] ;  /* 0x00001c0e02197981 */ /* 0x000162000c1e1900 */
[----:B------:R-:W-:Y:S01]  /*04b0*/  FFMA R14, R13, R14, R28 ;  /* 0x0000000e0d0e7223 */ /* 0x000fe2000000001c */
[----:B------:R-:W-:-:S04]  /*04c0*/  UIADD3 UR10, UPT, UPT, UR10, 0x10, URZ ;  /* 0x000000100a0a7890 */ /* 0x000fc8000fffe0ff */
[----:B------:R-:W-:Y:S01]  /*04d0*/  UISETP.NE.AND UP1, UPT, UR10, URZ, UPT ;  /* 0x000000ff0a00728c */ /* 0x000fe2000bf25270 */
[----:B0-----:R-:W-:Y:S02]  /*04e0*/  IADD3 R2, P0, PT, R2, 0x40, RZ ;  /* 0x0000004002027810 */ /* 0x001fe40007f1e0ff */
[----:B------:R-:W-:Y:S02]  /*04f0*/  IADD3 R6, PT, PT, R6, 0x10, RZ ;  /* 0x0000001006067810 */ /* 0x000fe40007ffe0ff */
[----:B------:R-:W-:Y:S01]  /*0500*/  IADD3.X R3, PT, PT, RZ, R3, RZ, P0, !PT ;  /* 0x00000003ff037210 */ /* 0x000fe200007fe4ff */
[----:B--2---:R-:W-:-:S04]  /*0510*/  FFMA R14, R15, R16, R14 ;  /* 0x000000100f0e7223 */ /* 0x004fc8000000000e */
[----:B---3--:R-:W-:-:S04]  /*0520*/  FFMA R14, R17, R18, R14 ;  /* 0x00000012110e7223 */ /* 0x008fc8000000000e */
[----:B----4-:R-:W-:-:S04]  /*0530*/  FFMA R14, R19, R20, R14 ;  /* 0x00000014130e7223 */ /* 0x010fc8000000000e */
[----:B-----5:R-:W-:-:S04]  /*0540*/  FFMA R14, R21, R22, R14 ;  /* 0x00000016150e7223 */ /* 0x020fc8000000000e */
[----:B------:R-:W-:-:S04]  /*0550*/  FFMA R14, R23, R24, R14 ;  /* 0x00000018170e7223 */ /* 0x000fc8000000000e */
[----:B------:R-:W-:-:S04]  /*0560*/  FFMA R9, R9, R10, R14 ;  /* 0x0000000a09097223 */ /* 0x000fc8000000000e */
[----:B------:R-:W-:-:S04]  /*0570*/  FFMA R12, R12, R11, R9 ;  /* 0x0000000b0c0c7223 */ /* 0x000fc80000000009 */
[----:B------:R-:W-:Y:S01]  /*0580*/  FFMA R15, R25, R26, R12 ;  /* 0x0000001a190f7223 */ /* 0x000fe2000000000c */
[----:B------:R-:W-:Y:S06]  /*0590*/  BRA.U UP1, `(.L_x_2) ;  /* 0xfffffffd011c7547 */ /* 0x000fec000b83ffff */
.L_x_1:
[----:B------:R-:W-:Y:S05]  /*05a0*/  BRA.U !UP0, `(.L_x_0) ;  /* 0x0000000508347547 */ /* 0x000fea000b800000 */
[----:B------:R-:W0:Y:S01]  /*05b0*/  LDCU UR4, c[0x0][0x39c] ;  /* 0x00007380ff0477ac */ /* 0x000e220008000800 */
[----:B------:R-:W-:Y:S02]  /*05c0*/  UISETP.GE.U32.AND UP0, UPT, UR12, 0x8, UPT ;  /* 0x000000080c00788c */ /* 0x000fe4000bf06070 */
[----:B0-----:R-:W-:-:S04]  /*05d0*/  ULOP3.LUT UR5, UR4, 0x7, URZ, 0xc0, !UPT ;  /* 0x0000000704057892 */ /* 0x001fc8000f8ec0ff */
[----:B------:R-:W-:-:S03]  /*05e0*/  UISETP.NE.AND UP1, UPT, UR5, URZ, UPT ;  /* 0x000000ff0500728c */ /* 0x000fc6000bf25270 */
[----:B------:R-:W-:Y:S08]  /*05f0*/  BRA.U !UP0, `(.L_x_3) ;  /* 0x0000000108787547 */ /* 0x000ff0000b800000 */
[----:B------:R-:W0:Y:S01]  /*0600*/  LDC.64 R2, c[0x0][0x380] ;  /* 0x0000e000ff027b82 */ /* 0x000e220000000a00 */
[----:B------:R-:W-:-:S07]  /*0610*/  IADD3 R9, PT, PT, R7, R8, RZ ;  /* 0x0000000807097210 */ /* 0x000fce0007ffe0ff */
[----:B------:R-:W1:Y:S01]  /*0620*/  LDC.64 R4, c[0x0][0x390] ;  /* 0x0000e400ff047b82 */ /* 0x000e620000000a00 */
[----:B0-----:R-:W-:-:S05]  /*0630*/  IMAD.WIDE R2, R9, 0x4, R2 ;  /* 0x0000000409027825 */ /* 0x001fca00078e0202 */
[----:B------:R-:W2:Y:S01]  /*0640*/  LDG.E R11, desc[UR14][R2.64] ;  /* 0x0000000e020b7981 */ /* 0x000ea2000c1e1900 */
[----:B-1----:R-:W-:-:S03]  /*0650*/  IMAD.WIDE.U32 R4, R8, 0x4, R4 ;  /* 0x0000000408047825 */ /* 0x002fc600078e0004 */
[----:B------:R-:W3:Y:S04]  /*0660*/  LDG.E R12, desc[UR14][R2.64+0x4] ;  /* 0x0000040e020c7981 */ /* 0x000ee8000c1e1900 */
[----:B------:R-:W2:Y:S04]  /*0670*/  LDG.E R10, desc[UR14][R4.64] ;  /* 0x0000000e040a7981 */ /* 0x000ea8000c1e1900 */
[----:B------:R-:W3:Y:S04]  /*0680*/  LDG.E R13, desc[UR14][R4.64+0x4] ;  /* 0x0000040e040d7981 */ /* 0x000ee8000c1e1900 */
[----:B------:R-:W4:Y:S04]  /*0690*/  LDG.E R14, desc[UR14][R2.64+0x8] ;  /* 0x0000080e020e7981 */ /* 0x000f28000c1e1900 */
        /* <DEDUP_REMOVED lines=11> */
[----:B------:R-:W-:Y:S01]  /*0750*/  IADD3 R8, PT, PT, R8, 0x8, RZ ;  /* 0x0000000808087810 */ /* 0x000fe20007ffe0ff */
[----:B--2---:R-:W-:-:S04]  /*0760*/  FFMA R10, R10, R11, R15 ;  /* 0x0000000b0a0a7223 */ /* 0x004fc8000000000f */
[----:B---3--:R-:W-:-:S04]  /*0770*/  FFMA R10, R13, R12, R10 ;  /* 0x0000000c0d0a7223 */ /* 0x008fc8000000000a */
[----:B----4-:R-:W-:-:S04]  /*0780*/  FFMA R10, R17, R14, R10 ;  /* 0x0000000e110a7223 */ /* 0x010fc8000000000a */
[----:B-----5:R-:W-:-:S04]  /*0790*/  FFMA R10, R19, R16, R10 ;  /* 0x00000010130a7223 */ /* 0x020fc8000000000a */
[----:B------:R-:W-:-:S04]  /*07a0*/  FFMA R10, R21, R18, R10 ;  /* 0x00000012150a7223 */ /* 0x000fc8000000000a */
[----:B------:R-:W-:-:S04]  /*07b0*/  FFMA R23, R23, R20, R10 ;  /* 0x0000001417177223 */ /* 0x000fc8000000000a */
[----:B------:R-:W-:-:S04]  /*07c0*/  FFMA R6, R6, R9, R23 ;  /* 0x0000000906067223 */ /* 0x000fc80000000017 */
[----:B------:R-:W-:-:S07]  /*07d0*/  FFMA R15, R25, R22, R6 ;  /* 0x00000016190f7223 */ /* 0x000fce0000000006 */
.L_x_3:
[----:B------:R-:W-:Y:S05]  /*07e0*/  BRA.U !UP1, `(.L_x_0) ;  /* 0x0000000109a47547 */ /* 0x000fea000b800000 */
[----:B------:R-:W-:Y:S02]  /*07f0*/  UISETP.GE.U32.AND UP0, UPT, UR5, 0x4, UPT ;  /* 0x000000040500788c */ /* 0x000fe4000bf06070 */
[----:B------:R-:W-:-:S04]  /*0800*/  ULOP3.LUT UR4, UR4, 0x3, URZ, 0xc0, !UPT ;  /* 0x0000000304047892 */ /* 0x000fc8000f8ec0ff */
        /* <DEDUP_REMOVED lines=14> */
[----:B------:R-:W5:Y:S01]  /*08f0*/  LDG.E R17, desc[UR14][R2.64+0xc] ;  /* 0x00000c0e02117981 */ /* 0x000f62000c1e1900 */
[----:B------:R-:W-:Y:S01]  /*0900*/  IADD3 R8, PT, PT, R8, 0x4, RZ ;  /* 0x0000000408087810 */ /* 0x000fe20007ffe0ff */
[----:B--2---:R-:W-:-:S04]  /*0910*/  FFMA R6, R6, R9, R15 ;  /* 0x0000000906067223 */ /* 0x004fc8000000000f */
[----:B---3--:R-:W-:-:S04]  /*0920*/  FFMA R6, R11, R10, R6 ;  /* 0x0000000a0b067223 */ /* 0x008fc80000000006 */
[----:B----4-:R-:W-:-:S04]  /*0930*/  FFMA R6, R13, R12, R6 ;  /* 0x0000000c0d067223 */ /* 0x010fc80000000006 */
[----:B-----5:R-:W-:-:S07]  /*0940*/  FFMA R15, R17, R14, R6 ;  /* 0x0000000e110f7223 */ /* 0x020fce0000000006 */
.L_x_4:
[----:B------:R-:W-:Y:S05]  /*0950*/  BRA.U !UP1, `(.L_x_0) ;  /* 0x0000000109487547 */ /* 0x000fea000b800000 */
[----:B------:R-:W0:Y:S01]  /*0960*/  LDC.64 R2, c[0x0][0x390] ;  /* 0x0000e400ff027b82 */ /* 0x000e220000000a00 */
[----:B------:R-:W-:Y:S01]  /*0970*/  IADD3 R7, PT, PT, R7, R8, RZ ;  /* 0x0000000807077210 */ /* 0x000fe20007ffe0ff */
[----:B------:R-:W-:-:S06]  /*0980*/  UIADD3 UR4, UPT, UPT, -UR4, URZ, URZ ;  /* 0x000000ff04047290 */ /* 0x000fcc000fffe1ff */
[----:B------:R-:W1:Y:S01]  /*0990*/  LDC.64 R10, c[0x0][0x380] ;  /* 0x0000e000ff0a7b82 */ /* 0x000e620000000a00 */
[----:B0-----:R-:W-:-:S03]  /*09a0*/  IMAD.WIDE.U32 R2, R8, 0x4, R2 ;  /* 0x0000000408027825 */ /* 0x001fc600078e0002 */
[----:B------:R-:W-:Y:S02]  /*09b0*/  MOV R6, R2 ;  /* 0x0000000200067202 */ /* 0x000fe40000000f00 */
[----:B------:R-:W-:-:S07]  /*09c0*/  MOV R5, R3 ;  /* 0x0000000300057202 */ /* 0x000fce0000000f00 */
.L_x_5:
[----:B-1----:R-:W-:Y:S01]  /*09d0*/  IMAD.WIDE R2, R7, 0x4, R10 ;  /* 0x0000000407027825 */ /* 0x002fe200078e020a */
[----:B------:R-:W-:-:S05]  /*09e0*/  MOV R4, R6 ;  /* 0x0000000600047202 */ /* 0x000fca0000000f00 */
[----:B------:R-:W2:Y:S04]  /*09f0*/  LDG.E R2, desc[UR14][R2.64] ;  /* 0x0000000e02027981 */ /* 0x000ea8000c1e1900 */
[----:B------:R0:W2:Y:S01]  /*0a00*/  LDG.E R4, desc[UR14][R4.64] ;  /* 0x0000000e04047981 */ /* 0x0000a2000c1e1900 */
[----:B------:R-:W-:Y:S01]  /*0a10*/  UIADD3 UR4, UPT, UPT, UR4, 0x1, URZ ;  /* 0x0000000104047890 */ /* 0x000fe2000fffe0ff */
[----:B------:R-:W-:Y:S02]  /*0a20*/  IADD3 R6, P0, PT, R6, 0x4, RZ ;  /* 0x0000000406067810 */ /* 0x000fe40007f1e0ff */
[----:B------:R-:W-:Y:S01]  /*0a30*/  IADD3 R7, PT, PT, R7, 0x1, RZ ;  /* 0x0000000107077810 */ /* 0x000fe20007ffe0ff */
[----:B------:R-:W-:Y:S01]  /*0a40*/  UISETP.NE.AND UP0, UPT, UR4, URZ, UPT ;  /* 0x000000ff0400728c */ /* 0x000fe2000bf05270 */
[----:B0-----:R-:W-:Y:S01]  /*0a50*/  IADD3.X R5, PT, PT, RZ, R5, RZ, P0, !PT ;  /* 0x00000005ff057210 */ /* 0x001fe200007fe4ff */
[----:B--2---:R-:W-:-:S07]  /*0a60*/  FFMA R15, R4, R2, R15 ;  /* 0x00000002040f7223 */ /* 0x004fce000000000f */
[----:B------:R-:W-:Y:S05]  /*0a70*/  BRA.U UP0, `(.L_x_5) ;  /* 0xfffffffd00d47547 */ /* 0x000fea000b83ffff */
.L_x_0:
[----:B------:R-:W0:Y:S02]  /*0a80*/  LDC R7, c[0x0][0x39c] ;  /* 0x0000e700ff077b82 */ /* 0x000e240000000800 */
[----:B0-----:R-:W-:-:S13]  /*0a90*/  ISETP.GE.AND P0, PT, R7, 0x1, PT ;  /* 0x000000010700780c */ /* 0x001fda0003f06270 */
[----:B------:R-:W-:Y:S05]  /*0aa0*/  @!P0 EXIT ;  /* 0x000000000000894d */ /* 0x000fea0003800000 */
[----:B------:R-:W0:Y:S01]  /*0ab0*/  LDC.64 R2, c[0x0][0x388] ;  /* 0x0000e200ff027b82 */ /* 0x000e220000000a00 */
[C---:B------:R-:W-:Y:S01]  /*0ac0*/  ISETP.GE.U32.AND P1, PT, R7.reuse, 0x8, PT ;  /* 0x000000080700780c */ /* 0x040fe20003f26070 */
[----:B------:R-:W-:Y:S01]  /*0ad0*/  IMAD R5, R0, R7, RZ ;  /* 0x0000000700057224 */ /* 0x000fe200078e02ff */
[----:B------:R-:W-:-:S04]  /*0ae0*/  LOP3.LUT R14, R7, 0x7, RZ, 0xc0, !PT ;  /* 0x00000007070e7812 */ /* 0x000fc800078ec0ff */
[----:B------:R-:W-:Y:S01]  /*0af0*/  ISETP.NE.AND P0, PT, R14, RZ, PT ;  /* 0x000000ff0e00720c */ /* 0x000fe20003f05270 */
[----:B0-----:R-:W-:-:S04]  /*0b00*/  IMAD.WIDE R2, R0, 0x4, R2 ;  /* 0x0000000400027825 */ /* 0x001fc800078e0202 */
[----:B------:R-:W-:Y:S02]  /*0b10*/  HFMA2 R0, -RZ, RZ, 0, 0 ;  /* 0x00000000ff007431 */ /* 0x000fe400000001ff */
[----:B------:R-:W-:Y:S06]  /*0b20*/  @!P1 BRA `(.L_x_6) ;  /* 0x00000004001c9947 */ /* 0x000fec0003800000 */
[----:B------:R-:W0:Y:S01]  /*0b30*/  LDCU.64 UR6, c[0x0][0x390] ;  /* 0x00007200ff0677ac */ /* 0x000e220008000a00 */
[----:B------:R-:W-:Y:S02]  /*0b40*/  LOP3.LUT R0, R7, 0x7ffffff8, RZ, 0xc0, !PT ;  /* 0x7ffffff807007812 */ /* 0x000fe400078ec0ff */
[----:B------:R-:W-:Y:S01]  /*0b50*/  MOV R4, R5 ;  /* 0x0000000500047202 */ /* 0x000fe20000000f00 */
[----:B------:R-:W1:Y:S01]  /*0b60*/  LDCU.64 UR4, c[0x0][0x380] ;  /* 0x00007000ff0477ac */ /* 0x000e620008000a00 */
[----:B------:R-:W-:Y:S01]  /*0b70*/  IADD3 R6, PT, PT, -R0, RZ, RZ ;  /* 0x000000ff00067210 */ /* 0x000fe20007ffe1ff */
[----:B------:R-:W2:Y:S01]  /*0b80*/  LDCU UR8, c[0x0][0x3a0] ;  /* 0x00007400ff0877ac */ /* 0x000ea20008000800 */
[----:B0-----:R-:W-:-:S04]  /*0b90*/  UIADD3 UR6, UP0, UPT, UR6, 0x10, URZ ;  /* 0x0000001006067890 */ /* 0x001fc8000ff1e0ff */
[----:B------:R-:W-:Y:S02]  /*0ba0*/  UIADD3.X UR7, UPT, UPT, URZ, UR7, URZ, UP0, !UPT ;  /* 0x00000007ff077290 */ /* 0x000fe400087fe4ff */
[----:B-1----:R-:W-:Y:S01]  /*0bb0*/  UIADD3 UR4, UP1, UPT, UR4, 0x10, URZ ;  /* 0x0000001004047890 */ /* 0x002fe2000ff3e0ff */
[----:B------:R-:W-:-:S03]  /*0bc0*/  MOV R12, UR6 ;  /* 0x00000006000c7c02 */ /* 0x000fc60008000f00 */
[----:B------:R-:W-:Y:S01]  /*0bd0*/  MOV R19, UR7 ;  /* 0x0000000700137c02 */ /* 0x000fe20008000f00 */
[----:B--2---:R-:W-:-:S12]  /*0be0*/  UIADD3.X UR5, UPT, UPT, URZ, UR5, URZ, UP1, !UPT ;  /* 0x00000005ff057290 */ /* 0x004fd80008ffe4ff */
.L_x_7:
[----:B------:R-:W-:Y:S01]  /*0bf0*/  MOV R8, UR4 ;  /* 0x0000000400087c02 */ /* 0x000fe20008000f00 */
[----:B0-----:R-:W2:Y:S01]  /*0c00*/  LDG.E R10, desc[UR14][R2.64] ;  /* 0x0000000e020a7981 */ /* 0x001ea2000c1e1900 */
[----:B------:R-:W-:-:S03]  /*0c10*/  MOV R9, UR5 ;  /* 0x0000000500097c02 */ /* 0x000fc60008000f00 */
[----:B------:R-:W-:-:S05]  /*0c20*/  IMAD.WIDE R8, R4, 0x4, R8 ;  /* 0x0000000404087825 */ /* 0x000fca00078e0208 */
[----:B------:R-:W3:Y:S01]  /*0c30*/  LDG.E R11, desc[UR14][R8.64+-0x10] ;  /* 0xfffff00e080b7981 */ /* 0x000ee2000c1e1900 */
[----:B--2---:R-:W-:-:S04]  /*0c40*/  FADD R10, -R10, R15 ;  /* 0x0000000f0a0a7221 */ /* 0x004fc80000000100 */
[----:B------:R-:W-:-:S04]  /*0c50*/  FMUL R10, R10, -UR8 ;  /* 0x800000080a0a7c20 */ /* 0x000fc80008400000 */
[----:B---3--:R-:W-:Y:S01]  /*0c60*/  FMUL R13, R10, R11 ;  /* 0x0000000b0a0d7220 */ /* 0x008fe20000400000 */
[----:B------:R-:W-:Y:S02]  /*0c70*/  MOV R10, R12 ;  /* 0x0000000c000a7202 */ /* 0x000fe40000000f00 */
[----:B------:R-:W-:-:S05]  /*0c80*/  MOV R11, R19 ;  /* 0x00000013000b7202 */ /* 0x000fca0000000f00 */
[----:B------:R0:W-:Y:S04]  /*0c90*/  REDG.E.ADD.F32.FTZ.RN.STRONG.GPU desc[UR14][R10.64+-0x10], R13 ;  /* 0xfffff00d0a0079a6 */ /* 0x0001e8000c12f30e */
[----:B------:R-:W2:Y:S04]  /*0ca0*/  LDG.E R12, desc[UR14][R2.64] ;  /* 0x0000000e020c7981 */ /* 0x000ea8000c1e1900 */
[----:B------:R-:W3:Y:S01]  /*0cb0*/  LDG.E R17, desc[UR14][R8.64+-0xc] ;  /* 0xfffff40e08117981 */ /* 0x000ee2000c1e1900 */
[----:B--2---:R-:W-:-:S04]  /*0cc0*/  FADD R12, -R12, R15 ;  /* 0x0000000f0c0c7221 */ /* 0x004fc80000000100 */
[----:B------:R-:W-:-:S04]  /*0cd0*/  FMUL R12, R12, -UR8 ;  /* 0x800000080c0c7c20 */ /* 0x000fc80008400000 */
[----:B---3--:R-:W-:-:S05]  /*0ce0*/  FMUL R17, R12, R17 ;  /* 0x000000110c117220 */ /* 0x008fca0000400000 */
[----:B------:R1:W-:Y:S04]  /*0cf0*/  REDG.E.ADD.F32.FTZ.RN.STRONG.GPU desc[UR14][R10.64+-0xc], R17 ;  /* 0xfffff4110a0079a6 */ /* 0x0003e8000c12f30e */
[----:B------:R-:W2:Y:S04]  /*0d00*/  LDG.E R12, desc[UR14][R2.64] ;  /* 0x0000000e020c7981 */ /* 0x000ea8000c1e1900 */
[----:B------:R-:W3:Y:S01]  /*0d10*/  LDG.E R19, desc[UR14][R8.64+-0x8] ;  /* 0xfffff80e08137981 */ /* 0x000ee2000c1e1900 */
[----:B--2---:R-:W-:-:S04]  /*0d20*/  FADD R12, -R12, R15 ;  /* 0x0000000f0c0c7221 */ /* 0x004fc80000000100 */
[----:B------:R-:W-:-:S04]  /*0d30*/  FMUL R12, R12, -UR8 ;  /* 0x800000080c0c7c20 */ /* 0x000fc80008400000 */
[----:B---3--:R-:W-:-:S05]  /*0d40*/  FMUL R19, R12, R19 ;  /* 0x000000130c137220 */ /* 0x008fca0000400000 */
[----:B------:R2:W-:Y:S04]  /*0d50*/  REDG.E.ADD.F32.FTZ.RN.STRONG.GPU desc[UR14][R10.64+-0x8], R19 ;  /* 0xfffff8130a0079a6 */ /* 0x0005e8000c12f30e */
[----:B------:R-:W3:Y:S04]  /*0d60*/  LDG.E R12, desc[UR14][R2.64] ;  /* 0x0000000e020c7981 */ /* 0x000ee8000c1e1900 */
[----:B0-----:R-:W4:Y:S01]  /*0d70*/  LDG.E R13, desc[UR14][R8.64+-0x4] ;  /* 0xfffffc0e080d7981 */ /* 0x001f22000c1e1900 */
[----:B---3--:R-:W-:-:S04]  /*0d80*/  FADD R12, -R12, R15 ;  /* 0x0000000f0c0c7221 */ /* 0x008fc80000000100 */
[----:B------:R-:W-:-:S04]  /*0d90*/  FMUL R12, R12, -UR8 ;  /* 0x800000080c0c7c20 */ /* 0x000fc80008400000 */
[----:B----4-:R-:W-:-:S05]  /*0da0*/  FMUL R13, R12, R13 ;  /* 0x0000000d0c0d7220 */ /* 0x010fca0000400000 */
[----:B------:R0:W-:Y:S04]  /*0db0*/  REDG.E.ADD.F32.FTZ.RN.STRONG.GPU desc[UR14][R10.64+-0x4], R13 ;  /* 0xfffffc0d0a0079a6 */ /* 0x0001e8000c12f30e */
[----:B------:R-:W3:Y:S04]  /*0dc0*/  LDG.E R12, desc[UR14][R2.64] ;  /* 0x0000000e020c7981 */ /* 0x000ee8000c1e1900 */
[----:B-1----:R-:W4:Y:S01]  /*0dd0*/  LDG.E R17, desc[UR14][R8.64] ;  /* 0x0000000e08117981 */ /* 0x002f22000c1e1900 */
[----:B---3--:R-:W-:-:S04]  /*0de0*/  FADD R12, -R12, R15 ;  /* 0x0000000f0c0c7221 */ /* 0x008fc80000000100 */
[----:B------:R-:W-:-:S04]  /*0df0*/  FMUL R12, R12, -UR8 ;  /* 0x800000080c0c7c20 */ /* 0x000fc80008400000 */
[----:B----4-:R-:W-:-:S05]  /*0e00*/  FMUL R17, R12, R17 ;  /* 0x000000110c117220 */ /* 0x010fca0000400000 */
[----:B------:R1:W-:Y:S04]  /*0e10*/  REDG.E.ADD.F32.FTZ.RN.STRONG.GPU desc[UR14][R10.64], R17 ;  /* 0x000000110a0079a6 */ /* 0x0003e8000c12f30e */
[----:B------:R-:W3:Y:S04]  /*0e20*/  LDG.E R12, desc[UR14][R2.64] ;  /* 0x0000000e020c7981 */ /* 0x000ee8000c1e1900 */
[----:B--2---:R-:W2:Y:S01]  /*0e30*/  LDG.E R19, desc[UR14][R8.64+0x4] ;  /* 0x0000040e08137981 */ /* 0x004ea2000c1e1900 */
[----:B---3--:R-:W-:-:S04]  /*0e40*/  FADD R12, -R12, R15 ;  /* 0x0000000f0c0c7221 */ /* 0x008fc80000000100 */
[----:B------:R-:W-:-:S04]  /*0e50*/  FMUL R12, R12, -UR8 ;  /* 0x800000080c0c7c20 */ /* 0x000fc80008400000 */
[----:B--2---:R-:W-:-:S05]  /*0e60*/  FMUL R19, R12, R19 ;  /* 0x000000130c137220 */ /* 0x004fca0000400000 */
        /* <DEDUP_REMOVED lines=9> */
[----:B------:R-:W-:-:S04]  /*0f00*/  IADD3 R6, PT, PT, R6, 0x8, RZ ;  /* 0x0000000806067810 */ /* 0x000fc80007ffe0ff */
[----:B------:R-:W-:Y:S02]  /*0f10*/  ISETP.NE.AND P1, PT, R6, RZ, PT ;  /* 0x000000ff0600720c */ /* 0x000fe40003f25270 */
[----:B------:R-:W-:Y:S01]  /*0f20*/  IADD3 R4, PT, PT, R4, 0x8, RZ ;  /* 0x0000000804047810 */ /* 0x000fe20007ffe0ff */
[----:B---3--:R-:W-:-:S04]  /*0f30*/  FADD R12, -R12, R15 ;  /* 0x0000000f0c0c7221 */ /* 0x008fc80000000100 */
[----:B------:R-:W-:-:S04]  /*0f40*/  FMUL R12, R12, -UR8 ;  /* 0x800000080c0c7c20 */ /* 0x000fc80008400000 */
[----:B----4-:R-:W-:Y:S01]  /*0f50*/  FMUL R17, R12, R17 ;  /* 0x000000110c117220 */ /* 0x010fe20000400000 */
[----:B------:R-:W-:-:S04]  /*0f60*/  IADD3 R12, P2, PT, R10, 0x20, RZ ;  /* 0x000000200a0c7810 */ /* 0x000fc80007f5e0ff */
[----:B------:R0:W-:Y:S01]  /*0f70*/  REDG.E.ADD.F32.FTZ.RN.STRONG.GPU desc[UR14][R10.64+0xc], R17 ;  /* 0x00000c110a0079a6 */ /* 0x0001e2000c12f30e */
[----:B--2---:R-:W-:Y:S01]  /*0f80*/  IADD3.X R19, PT, PT, RZ, R11, RZ, P2, !PT ;  /* 0x0000000bff137210 */ /* 0x004fe200017fe4ff */
[----:B------:R-:W-:Y:S07]  /*0f90*/  @P1 BRA `(.L_x_7) ;  /* 0xfffffffc00141947 */ /* 0x000fee000383ffff */
.L_x_6:
[----:B------:R-:W-:Y:S05]  /*0fa0*/  @!P0 EXIT ;  /* 0x000000000000894d */ /* 0x000fea0003800000 */
[----:B------:R-:W-:Y:S02]  /*0fb0*/  ISETP.GE.U32.AND P0, PT, R14, 0x4, PT ;  /* 0x000000040e00780c */ /* 0x000fe40003f06070 */
[----:B------:R-:W-:-:S04]  /*0fc0*/  LOP3.LUT R6, R7, 0x3, RZ, 0xc0, !PT ;  /* 0x0000000307067812 */ /* 0x000fc800078ec0ff */
[----:B------:R-:W-:-:S07]  /*0fd0*/  ISETP.NE.AND P1, PT, R6, RZ, PT ;  /* 0x000000ff0600720c */ /* 0x000fce0003f25270 */
[----:B------:R-:W-:Y:S06]  /*0fe0*/  @!P0 BRA `(.L_x_8) ;  /* 0x00000000007c8947 */ /* 0x000fec0003800000 */
[----:B------:R-:W1:Y:S01]  /*0ff0*/  LDC.64 R8, c[0x0][0x380] ;  /* 0x0000e000ff087b82 */ /* 0x000e620000000a00 */
[----:B0-----:R-:W-:Y:S01]  /*1000*/  IADD3 R11, PT, PT, R5, R0, RZ ;  /* 0x00000000050b7210 */ /* 0x001fe20007ffe0ff */
[----:B------:R-:W2:Y:S01]  /*1010*/  LDG.E R4, desc[UR14][R2.64] ;  /* 0x0000000e02047981 */ /* 0x000ea2000c1e1900 */
[----:B------:R-:W0:Y:S03]  /*1020*/  LDCU UR4, c[0x0][0x3a0] ;  /* 0x00007400ff0477ac */ /* 0x000e260008000800 */
[----:B-1----:R-:W-:Y:S02]  /*1030*/  IMAD.WIDE R8, R11, 0x4, R8 ;  /* 0x000000040b087825 */ /* 0x002fe400078e0208 */
[----:B------:R-:W1:Y:S03]  /*1040*/  LDC.64 R10, c[0x0][0x390] ;  /* 0x0000e400ff0a7b82 */ /* 0x000e660000000a00 */
[----:B------:R-:W3:Y:S01]  /*1050*/  LDG.E R13, desc[UR14][R8.64] ;  /* 0x0000000e080d7981 */ /* 0x000ee2000c1e1900 */
[----:B-1----:R-:W-:-:S04]  /*1060*/  IMAD.WIDE.U32 R10, R0, 0x4, R10 ;  /* 0x00000004000a7825 */ /* 0x002fc800078e000a */
[----:B--2---:R-:W-:-:S04]  /*1070*/  FADD R4, -R4, R15 ;  /* 0x0000000f04047221 */ /* 0x004fc80000000100 */
[----:B0-----:R-:W-:-:S04]  /*1080*/  FMUL R4, R4, -UR4 ;  /* 0x8000000404047c20 */ /* 0x001fc80008400000 */
        /* <DEDUP_REMOVED lines=15> */
[----:B0-----:R-:W3:Y:S01]  /*1180*/  LDG.E R13, desc[UR14][R8.64+0xc] ;  /* 0x00000c0e080d7981 */ /* 0x001ee2000c1e1900 */
[----:B--2---:R-:W-:-:S04]  /*1190*/  FADD R4, -R4, R15 ;  /* 0x0000000f04047221 */ /* 0x004fc80000000100 */
[----:B------:R-:W-:-:S04]  /*11a0*/  FMUL R4, R4, -UR4 ;  /* 0x8000000404047c20 */ /* 0x000fc80008400000 */
[----:B---3--:R-:W-:-:S05]  /*11b0*/  FMUL R13, R4, R13 ;  /* 0x0000000d040d7220 */ /* 0x008fca0000400000 */
[----:B------:R1:W-:Y:S01]  /*11c0*/  REDG.E.ADD.F32.FTZ.RN.STRONG.GPU desc[UR14][R10.64+0xc], R13 ;  /* 0x00000c0d0a0079a6 */ /* 0x0003e2000c12f30e */
[----:B------:R-:W-:-:S07]  /*11d0*/  IADD3 R0, PT, PT, R0, 0x4, RZ ;  /* 0x0000000400007810 */ /* 0x000fce0007ffe0ff */
.L_x_8:
[----:B------:R-:W-:Y:S05]  /*11e0*/  @!P1 EXIT ;  /* 0x000000000000994d */ /* 0x000fea0003800000 */
[----:B------:R-:W-:Y:S02]  /*11f0*/  ISETP.NE.AND P0, PT, R6, 0x1, PT ;  /* 0x000000010600780c */ /* 0x000fe40003f05270 */
[----:B------:R-:W-:-:S04]  /*1200*/  LOP3.LUT R7, R7, 0x1, RZ, 0xc0, !PT ;  /* 0x0000000107077812 */ /* 0x000fc800078ec0ff */
[----:B------:R-:W-:-:S07]  /*1210*/  ISETP.NE.U32.AND P1, PT, R7, 0x1, PT ;  /* 0x000000010700780c */ /* 0x000fce0003f25070 */
[----:B------:R-:W-:Y:S06]  /*1220*/  @!P0 BRA `(.L_x_9) ;  /* 0x00000000004c8947 */ /* 0x000fec0003800000 */
[----:B------:R-:W2:Y:S01]  /*1230*/  LDC.64 R6, c[0x0][0x380] ;  /* 0x0000e000ff067b82 */ /* 0x000ea20000000a00 */
[----:B------:R-:W-:Y:S01]  /*1240*/  IADD3 R9, PT, PT, R5, R0, RZ ;  /* 0x0000000005097210 */ /* 0x000fe20007ffe0ff */
[----:B------:R-:W3:Y:S01]  /*1250*/  LDG.E R4, desc[UR14][R2.64] ;  /* 0x0000000e02047981 */ /* 0x000ee2000c1e1900 */
[----:B------:R-:W4:Y:S03]  /*1260*/  LDCU UR4, c[0x0][0x3a0] ;  /* 0x00007400ff0477ac */ /* 0x000f260008000800 */
[----:B--2---:R-:W-:Y:S02]  /*1270*/  IMAD.WIDE R8, R9, 0x4, R6 ;  /* 0x0000000409087825 */ /* 0x004fe400078e0206 */
[----:B------:R-:W2:Y:S03]  /*1280*/  LDC.64 R6, c[0x0][0x390] ;  /* 0x0000e400ff067b82 */ /* 0x000ea60000000a00 */
[----:B01----:R-:W5:Y:S01]  /*1290*/  LDG.E R11, desc[UR14][R8.64] ;  /* 0x0000000e080b7981 */ /* 0x003f62000c1e1900 */
[----:B--2---:R-:W-:-:S04]  /*12a0*/  IMAD.WIDE.U32 R6, R0, 0x4, R6 ;  /* 0x0000000400067825 */ /* 0x004fc800078e0006 */
[----:B---3--:R-:W-:-:S04]  /*12b0*/  FADD R4, -R4, R15 ;  /* 0x0000000f04047221 */ /* 0x008fc80000000100 */
[----:B----4-:R-:W-:-:S04]  /*12c0*/  FMUL R4, R4, -UR4 ;  /* 0x8000000404047c20 */ /* 0x010fc80008400000 */
[----:B-----5:R-:W-:-:S05]  /*12d0*/  FMUL R11, R4, R11 ;  /* 0x0000000b040b7220 */ /* 0x020fca0000400000 */
[----:B------:R2:W-:Y:S04]  /*12e0*/  REDG.E.ADD.F32.FTZ.RN.STRONG.GPU desc[UR14][R6.64], R11 ;  /* 0x0000000b060079a6 */ /* 0x0005e8000c12f30e */
[----:B------:R-:W3:Y:S04]  /*12f0*/  LDG.E R4, desc[UR14][R2.64] ;  /* 0x0000000e02047981 */ /* 0x000ee8000c1e1900 */
[----:B------:R-:W4:Y:S01]  /*1300*/  LDG.E R13, desc[UR14][R8.64+0x4] ;  /* 0x0000040e080d7981 */ /* 0x000f22000c1e1900 */
[----:B---3--:R-:W-:-:S04]  /*1310*/  FADD R4, -R4, R15 ;  /* 0x0000000f04047221 */ /* 0x008fc80000000100 */
[----:B------:R-:W-:-:S04]  /*1320*/  FMUL R4, R4, -UR4 ;  /* 0x8000000404047c20 */ /* 0x000fc80008400000 */
[----:B----4-:R-:W-:-:S05]  /*1330*/  FMUL R13, R4, R13 ;  /* 0x0000000d040d7220 */ /* 0x010fca0000400000 */
[----:B------:R2:W-:Y:S01]  /*1340*/  REDG.E.ADD.F32.FTZ.RN.STRONG.GPU desc[UR14][R6.64+0x4], R13 ;  /* 0x0000040d060079a6 */ /* 0x0005e2000c12f30e */
[----:B------:R-:W-:-:S07]  /*1350*/  IADD3 R0, PT, PT, R0, 0x2, RZ ;  /* 0x0000000200007810 */ /* 0x000fce0007ffe0ff */
.L_x_9:
[----:B------:R-:W-:Y:S05]  /*1360*/  @P1 EXIT ;  /* 0x000000000000194d */ /* 0x000fea0003800000 */
[----:B--2---:R-:W2:Y:S01]  /*1370*/  LDC.64 R6, c[0x0][0x380] ;  /* 0x0000e000ff067b82 */ /* 0x004ea20000000a00 */
[----:B------:R-:W-:Y:S01]  /*1380*/  IADD3 R5, PT, PT, R5, R0, RZ ;  /* 0x0000000005057210 */ /* 0x000fe20007ffe0ff */
[----:B------:R-:W3:Y:S01]  /*1390*/  LDG.E R2, desc[UR14][R2.64] ;  /* 0x0000000e02027981 */ /* 0x000ee2000c1e1900 */
[----:B------:R-:W4:Y:S03]  /*13a0*/  LDCU UR4, c[0x0][0x3a0] ;  /* 0x00007400ff0477ac */ /* 0x000f260008000800 */
[----:B--2---:R-:W-:Y:S02]  /*13b0*/  IMAD.WIDE R6, R5, 0x4, R6 ;  /* 0x0000000405067825 */ /* 0x004fe400078e0206 */
[----:B------:R-:W2:Y:S04]  /*13c0*/  LDC.64 R4, c[0x0][0x390] ;  /* 0x0000e400ff047b82 */ /* 0x000ea80000000a00 */
[----:B------:R-:W5:Y:S01]  /*13d0*/  LDG.E R6, desc[UR14][R6.64] ;  /* 0x0000000e06067981 */ /* 0x000f62000c1e1900 */
[----:B--2---:R-:W-:-:S04]  /*13e0*/  IMAD.WIDE.U32 R4, R0, 0x4, R4 ;  /* 0x0000000400047825 */ /* 0x004fc800078e0004 */
[----:B---3--:R-:W-:-:S04]  /*13f0*/  FADD R15, -R2, R15 ;  /* 0x0000000f020f7221 */ /* 0x008fc80000000100 */
[----:B----4-:R-:W-:-:S04]  /*1400*/  FMUL R15, R15, -UR4 ;  /* 0x800000040f0f7c20 */ /* 0x010fc80008400000 */
[----:B-----5:R-:W-:-:S05]  /*1410*/  FMUL R15, R15, R6 ;  /* 0x000000060f0f7220 */ /* 0x020fca0000400000 */
[----:B------:R-:W-:Y:S01]  /*1420*/  REDG.E.ADD.F32.FTZ.RN.STRONG.GPU desc[UR14][R4.64], R15 ;  /* 0x0000000f040079a6 */ /* 0x000fe2000c12f30e */
[----:B------:R-:W-:Y:S05]  /*1430*/  EXIT ;  /* 0x000000000000794d */ /* 0x000fea0003800000 */
.L_x_10:
[----:B------:R-:W-:-:S00]  /*1440*/  BRA `(.L_x_10) ;  /* 0xfffffffc00fc7947 */ /* 0x000fc0000383ffff */
[----:B------:R-:W-:-:S00]  /*1450*/  NOP ;  /* 0x0000000000007918 */ /* 0x000fc00000000000 */
        /* <DEDUP_REMOVED lines=10> */
.L_x_11:


//--------------------- .nv.shared.reserved.0     --------------------------
	.section	.nv.shared.reserved.0,"aw",@nobits
	.weak		__nv_reservedSMEM_offset_0_alias
	.size		__nv_reservedSMEM_offset_0_alias, 0, 64
	.other		__nv_reservedSMEM_offset_0_alias,@"STO_CUDA_RESERVED_SHARED STV_DEFAULT"
__nv_reservedSMEM_offset_0_alias:
	.zero		0
	.zero		64


//--------------------- .nv.constant0._Z21gpu_regression_kernelPfS_S_iif --------------------------
	.section	.nv.constant0._Z21gpu_regression_kernelPfS_S_iif,"a",@progbits
	.sectionflags	@""
	.align	4
.nv.constant0._Z21gpu_regression_kernelPfS_S_iif:
	.zero		932


//--------------------- SYMBOLS --------------------------

	.type		.nv.reservedSmem.offset0,@object
	.size		.nv.reservedSmem.offset0,0x4
